//
// Generated by NVIDIA NVVM Compiler
//
// Compiler Build ID: CL-36424714
// Cuda compilation tools, release 13.0, V13.0.88
// Based on NVVM 20.0.0
//

.version 9.0
.target sm_100
.address_size 64

	// .globl	_Z15rowOffsetKernelPiS_ii
.extern .shared .align 16 .b8 sharedRow[];

.visible .entry _Z15rowOffsetKernelPiS_ii(
	.param .u64 .ptr .align 1 _Z15rowOffsetKernelPiS_ii_param_0,
	.param .u64 .ptr .align 1 _Z15rowOffsetKernelPiS_ii_param_1,
	.param .u32 _Z15rowOffsetKernelPiS_ii_param_2,
	.param .u32 _Z15rowOffsetKernelPiS_ii_param_3
)
{
	.reg .pred 	%p<6>;
	.reg .b32 	%r<21>;
	.reg .b64 	%rd<9>;

	ld.param.u64 	%rd3, [_Z15rowOffsetKernelPiS_ii_param_0];
	ld.param.u64 	%rd2, [_Z15rowOffsetKernelPiS_ii_param_1];
	ld.param.u32 	%r6, [_Z15rowOffsetKernelPiS_ii_param_2];
	cvta.to.global.u64 	%rd4, %rd3;
	mov.u32 	%r7, %ctaid.x;
	mov.u32 	%r8, %ntid.x;
	mov.u32 	%r1, %tid.x;
	mad.lo.s32 	%r2, %r7, %r8, %r1;
	setp.ge.s32 	%p1, %r2, %r6;
	setp.ne.s32 	%p2, %r1, 0;
	mul.wide.s32 	%rd5, %r2, 4;
	add.s64 	%rd1, %rd4, %rd5;
	or.pred  	%p3, %p2, %p1;
	@%p3 bra 	$L__BB0_2;
	ld.global.u32 	%r9, [%rd1];
	ld.global.u32 	%r10, [%rd1+4];
	add.s32 	%r11, %r10, %r9;
	ld.global.u32 	%r12, [%rd1+8];
	add.s32 	%r13, %r12, %r11;
	ld.global.u32 	%r14, [%rd1+12];
	add.s32 	%r15, %r14, %r13;
	shr.s32 	%r16, %r15, 31;
	shr.u32 	%r17, %r16, 30;
	add.s32 	%r18, %r15, %r17;
	shr.s32 	%r19, %r18, 2;
	st.shared.u32 	[sharedRow], %r19;
$L__BB0_2:
	setp.ge.s32 	%p4, %r2, %r6;
	bar.sync 	0;
	@%p4 bra 	$L__BB0_6;
	ld.global.u32 	%r20, [%rd1];
	setp.lt.u32 	%p5, %r1, 4;
	@%p5 bra 	$L__BB0_5;
	ld.shared.u32 	%r20, [sharedRow];
$L__BB0_5:
	cvta.to.global.u64 	%rd6, %rd2;
	add.s64 	%rd8, %rd6, %rd5;
	st.global.u32 	[%rd8], %r20;
$L__BB0_6:
	bar.sync 	0;
	ret;

}


// ===== COMPILED SASS (sm_100) =====

	.target	sm_100

	.elftype	@"ET_EXEC"


//--------------------- .note.nv.tkinfo           --------------------------
	.section	.note.nv.tkinfo,"",@"SHT_NOTE"
	.sectionflags	@"SHF_NOTE_NV_TKINFO"
	.tkinfo
        /*0018*/ 	.word	0x00000002
        /*0030*/ 	.string	""
        /*0030*/ 	.string	"ptxas"
        /*0030*/ 	.string	"Cuda compilation tools, release 13.0, V13.0.88"
        /*0030*/ 	.string	"Build cuda_13.0.r13.0/compiler.36424714_0"
        /*0030*/ 	.string	"-arch sm_100 -m 64 "



//--------------------- .note.nv.cuinfo           --------------------------
	.section	.note.nv.cuinfo,"",@"SHT_NOTE"
	.sectionflags	@"SHF_NOTE_NV_CUINFO"
        /*0018*/ 	.short	0x0002
        /*001a*/ 	.short	0x0064
        /*001c*/ 	.short	0x0082
	.zero		2


//--------------------- .nv.info                  --------------------------
	.section	.nv.info,"",@"SHT_CUDA_INFO"
	.align	4


	//----- nvinfo : EIATTR_REGCOUNT
	.align		4
        /*0000*/ 	.byte	0x04, 0x2f
        /*0002*/ 	.short	(.L_1 - .L_0)
	.align		4
.L_0:
        /*0004*/ 	.word	index@(_Z15rowOffsetKernelPiS_ii)
        /*0008*/ 	.word	0x0000000c


	//----- nvinfo : EIATTR_FRAME_SIZE
	.align		4
.L_1:
        /*000c*/ 	.byte	0x04, 0x11
        /*000e*/ 	.short	(.L_3 - .L_2)
	.align		4
.L_2:
        /*0010*/ 	.word	index@(_Z15rowOffsetKernelPiS_ii)
        /*0014*/ 	.word	0x00000000


	//----- nvinfo : EIATTR_MIN_STACK_SIZE
	.align		4
.L_3:
        /*0018*/ 	.byte	0x04, 0x12
        /*001a*/ 	.short	(.L_5 - .L_4)
	.align		4
.L_4:
        /*001c*/ 	.word	index@(_Z15rowOffsetKernelPiS_ii)
        /*0020*/ 	.word	0x00000000
.L_5:


//--------------------- .nv.compat                --------------------------
	.section	.nv.compat,"",@"SHT_CUDA_COMPAT_INFO"
	.align	4
        /*0000*/ 	.byte	0x02, 0x09, 0x00, 0x00, 0x02, 0x02, 0x01, 0x00, 0x02, 0x05, 0x05, 0x00, 0x03, 0x07, 0x01, 0x01
        /*0010*/ 	.byte	0x02, 0x03, 0x00, 0x00, 0x02, 0x06, 0x01, 0x00, 0x04, 0x0b, 0x08, 0x00, 0x09, 0x00, 0x00, 0x00
        /*0020*/ 	.byte	0x00, 0x00, 0x00, 0x00


//--------------------- .nv.info._Z15rowOffsetKernelPiS_ii --------------------------
	.section	.nv.info._Z15rowOffsetKernelPiS_ii,"",@"SHT_CUDA_INFO"
	.sectionflags	@""
	.align	4


	//----- nvinfo : EIATTR_CUDA_API_VERSION
	.align		4
        /*0000*/ 	.byte	0x04, 0x37
        /*0002*/ 	.short	(.L_7 - .L_6)
.L_6:
        /*0004*/ 	.word	0x00000082


	//----- nvinfo : EIATTR_KPARAM_INFO
	.align		4
.L_7:
        /*0008*/ 	.byte	0x04, 0x17
        /*000a*/ 	.short	(.L_9 - .L_8)
.L_8:
        /*000c*/ 	.word	0x00000000
        /*0010*/ 	.short	0x0003
        /*0012*/ 	.short	0x0014
        /*0014*/ 	.byte	0x00, 0xf0, 0x11, 0x00


	//----- nvinfo : EIATTR_KPARAM_INFO
	.align		4
.L_9:
        /*0018*/ 	.byte	0x04, 0x17
        /*001a*/ 	.short	(.L_11 - .L_10)
.L_10:
        /*001c*/ 	.word	0x00000000
        /*0020*/ 	.short	0x0002
        /*0022*/ 	.short	0x0010
        /*0024*/ 	.byte	0x00, 0xf0, 0x11, 0x00


	//----- nvinfo : EIATTR_KPARAM_INFO
	.align		4
.L_11:
        /*0028*/ 	.byte	0x04, 0x17
        /*002a*/ 	.short	(.L_13 - .L_12)
.L_12:
        /*002c*/ 	.word	0x00000000
        /*0030*/ 	.short	0x0001
        /*0032*/ 	.short	0x0008
        /*0034*/ 	.byte	0x00, 0xf5, 0x21, 0x00


	//----- nvinfo : EIATTR_KPARAM_INFO
	.align		4
.L_13:
        /*0038*/ 	.byte	0x04, 0x17
        /*003a*/ 	.short	(.L_15 - .L_14)
.L_14:
        /*003c*/ 	.word	0x00000000
        /*0040*/ 	.short	0x0000
        /*0042*/ 	.short	0x0000
        /*0044*/ 	.byte	0x00, 0xf5, 0x21, 0x00


	//----- nvinfo : EIATTR_SPARSE_MMA_MASK
	.align		4
.L_15:
        /*0048*/ 	.byte	0x03, 0x50
        /*004a*/ 	.short	0x0000


	//----- nvinfo : EIATTR_MAXREG_COUNT
	.align		4
        /*004c*/ 	.byte	0x03, 0x1b
        /*004e*/ 	.short	0x00ff


	//----- nvinfo : EIATTR_NUM_BARRIERS
	.align		4
        /*0050*/ 	.byte	0x02, 0x4c
        /*0052*/ 	.byte	0x01
	.zero		1


	//----- nvinfo : EIATTR_MERCURY_ISA_VERSION
	.align		4
        /*0054*/ 	.byte	0x03, 0x5f
        /*0056*/ 	.short	0x0101


	//----- nvinfo : EIATTR_VRC_CTA_INIT_COUNT
	.align		4
        /*0058*/ 	.byte	0x02, 0x4a
	.zero		1
	.zero		1


	//----- nvinfo : EIATTR_EXIT_INSTR_OFFSETS
	.align		4
        /*005c*/ 	.byte	0x04, 0x1c
        /*005e*/ 	.short	(.L_17 - .L_16)


	//   ....[0]....
.L_16:
        /*0060*/ 	.word	0x00000290


	//----- nvinfo : EIATTR_CRS_STACK_SIZE
	.align		4
.L_17:
        /*0064*/ 	.byte	0x04, 0x1e
        /*0066*/ 	.short	(.L_19 - .L_18)
.L_18:
        /*0068*/ 	.word	0x00000000


	//----- nvinfo : EIATTR_CBANK_PARAM_SIZE
	.align		4
.L_19:
        /*006c*/ 	.byte	0x03, 0x19
        /*006e*/ 	.short	0x0018


	//----- nvinfo : EIATTR_PARAM_CBANK
	.align		4
        /*0070*/ 	.byte	0x04, 0x0a
        /*0072*/ 	.short	(.L_21 - .L_20)
	.align		4
.L_20:
        /*0074*/ 	.word	index@(.nv.constant0._Z15rowOffsetKernelPiS_ii)
        /*0078*/ 	.short	0x0380
        /*007a*/ 	.short	0x0018


	//----- nvinfo : EIATTR_SW_WAR
	.align		4
.L_21:
        /*007c*/ 	.byte	0x04, 0x36
        /*007e*/ 	.short	(.L_23 - .L_22)
.L_22:
        /*0080*/ 	.word	0x00000008
.L_23:


//--------------------- .nv.callgraph             --------------------------
	.section	.nv.callgraph,"",@"SHT_CUDA_CALLGRAPH"
	.align	4
	.sectionentsize	8
	.align		4
        /*0000*/ 	.word	0x00000000
	.align		4
        /*0004*/ 	.word	0xffffffff
	.align		4
        /*0008*/ 	.word	0x00000000
	.align		4
        /*000c*/ 	.word	0xfffffffe
	.align		4
        /*0010*/ 	.word	0x00000000
	.align		4
        /*0014*/ 	.word	0xfffffffd
	.align		4
        /*0018*/ 	.word	0x00000000
	.align		4
        /*001c*/ 	.word	0xfffffffc


//--------------------- .text._Z15rowOffsetKernelPiS_ii --------------------------
	.section	.text._Z15rowOffsetKernelPiS_ii,"ax",@progbits
	.align	128
        .global         _Z15rowOffsetKernelPiS_ii
        .type           _Z15rowOffsetKernelPiS_ii,@function
        .size           _Z15rowOffsetKernelPiS_ii,(.L_x_5 - _Z15rowOffsetKernelPiS_ii)
        .other          _Z15rowOffsetKernelPiS_ii,@"STO_CUDA_ENTRY STV_DEFAULT"
_Z15rowOffsetKernelPiS_ii:
.text._Z15rowOffsetKernelPiS_ii:
[----:B------:R-:W-:Y:S01]  /*0000*/  LDC R1, c[0x0][0x37c] ;  /* 0x0000df00ff017b82 */ /* 0x000fe20000000800 */
[----:B------:R-:W0:Y:S07]  /*0010*/  S2R R6, SR_TID.X ;  /* 0x0000000000067919 */ /* 0x000e2e0000002100 */
[----:B------:R-:W0:Y:S01]  /*0020*/  S2UR UR4, SR_CTAID.X ;  /* 0x00000000000479c3 */ /* 0x000e220000002500 */
[----:B------:R-:W1:Y:S01]  /*0030*/  LDCU UR5, c[0x0][0x390] ;  /* 0x00007200ff0577ac */ /* 0x000e620008000800 */
[----:B------:R-:W-:Y:S01]  /*0040*/  BSSY.RECONVERGENT B0, `(.L_x_0) ;  /* 0x0000016000007945 */ /* 0x000fe20003800200 */
[----:B------:R-:W2:Y:S05]  /*0050*/  LDCU.64 UR6, c[0x0][0x358] ;  /* 0x00006b00ff0677ac */ /* 0x000eaa0008000a00 */
[----:B------:R-:W0:Y:S08]  /*0060*/  LDC R7, c[0x0][0x360] ;  /* 0x0000d800ff077b82 */ /* 0x000e300000000800 */
[----:B------:R-:W3:Y:S01]  /*0070*/  LDC.64 R2, c[0x0][0x380] ;  /* 0x0000e000ff027b82 */ /* 0x000ee20000000a00 */
[----:B0-----:R-:W-:-:S05]  /*0080*/  IMAD R7, R7, UR4, R6 ;  /* 0x0000000407077c24 */ /* 0x001fca000f8e0206 */
[C---:B-1----:R-:W-:Y:S01]  /*0090*/  ISETP.GE.AND P0, PT, R7.reuse, UR5, PT ;  /* 0x0000000507007c0c */ /* 0x042fe2000bf06270 */
[----:B---3--:R-:W-:-:S03]  /*00a0*/  IMAD.WIDE R2, R7, 0x4, R2 ;  /* 0x0000000407027825 */ /* 0x008fc600078e0202 */
[----:B------:R-:W-:-:S13]  /*00b0*/  ISETP.NE.OR P1, PT, R6, RZ, P0 ;  /* 0x000000ff0600720c */ /* 0x000fda0000725670 */
[----:B--2---:R-:W-:Y:S05]  /*00c0*/  @P1 BRA `(.L_x_1) ;  /* 0x0000000000341947 */ /* 0x004fea0003800000 */
[----:B------:R-:W2:Y:S04]  /*00d0*/  LDG.E R0, desc[UR6][R2.64] ;  /* 0x0000000602007981 */ /* 0x000ea8000c1e1900 */
[----:B------:R-:W2:Y:S04]  /*00e0*/  LDG.E R5, desc[UR6][R2.64+0x4] ;  /* 0x0000040602057981 */ /* 0x000ea8000c1e1900 */
[----:B------:R-:W2:Y:S04]  /*00f0*/  LDG.E R4, desc[UR6][R2.64+0x8] ;  /* 0x0000080602047981 */ /* 0x000ea8000c1e1900 */
[----:B------:R-:W3:Y:S01]  /*0100*/  LDG.E R9, desc[UR6][R2.64+0xc] ;  /* 0x00000c0602097981 */ /* 0x000ee2000c1e1900 */
[----:B------:R-:W0:Y:S01]  /*0110*/  S2UR UR5, SR_CgaCtaId ;  /* 0x00000000000579c3 */ /* 0x000e220000008800 */
[----:B------:R-:W-:-:S02]  /*0120*/  UMOV UR4, 0x400 ;  /* 0x0000040000047882 */ /* 0x000fc40000000000 */
[----:B0-----:R-:W-:Y:S01]  /*0130*/  ULEA UR4, UR5, UR4, 0x18 ;  /* 0x0000000405047291 */ /* 0x001fe2000f8ec0ff */
[----:B--2---:R-:W-:-:S05]  /*0140*/  IADD3 R0, PT, PT, R4, R5, R0 ;  /* 0x0000000504007210 */ /* 0x004fca0007ffe000 */
[----:B---3--:R-:W-:-:S05]  /*0150*/  IMAD.IADD R0, R0, 0x1, R9 ;  /* 0x0000000100007824 */ /* 0x008fca00078e0209 */
[----:B------:R-:W-:-:S04]  /*0160*/  SHF.R.S32.HI R5, RZ, 0x1f, R0 ;  /* 0x0000001fff057819 */ /* 0x000fc80000011400 */
[----:B------:R-:W-:-:S04]  /*0170*/  LEA.HI R5, R5, R0, RZ, 0x2 ;  /* 0x0000000005057211 */ /* 0x000fc800078f10ff */
[----:B------:R-:W-:-:S05]  /*0180*/  SHF.R.S32.HI R5, RZ, 0x2, R5 ;  /* 0x00000002ff057819 */ /* 0x000fca0000011405 */
[----:B------:R0:W-:Y:S02]  /*0190*/  STS [UR4], R5 ;  /* 0x00000005ff007988 */ /* 0x0001e40008000804 */
.L_x_1:
[----:B------:R-:W-:Y:S05]  /*01a0*/  BSYNC.RECONVERGENT B0 ;  /* 0x0000000000007941 */ /* 0x000fea0003800200 */
.L_x_0:
[----:B------:R-:W-:Y:S06]  /*01b0*/  BAR.SYNC.DEFER_BLOCKING 0x0 ;  /* 0x0000000000007b1d */ /* 0x000fec0000010000 */
[----:B------:R-:W-:Y:S04]  /*01c0*/  BSSY.RECONVERGENT B0, `(.L_x_2) ;  /* 0x000000b000007945 */ /* 0x000fe80003800200 */
[----:B------:R-:W-:Y:S05]  /*01d0*/  @P0 BRA `(.L_x_3) ;  /* 0x0000000000240947 */ /* 0x000fea0003800000 */
[----:B------:R1:W2:Y:S01]  /*01e0*/  LDG.E R9, desc[UR6][R2.64] ;  /* 0x0000000602097981 */ /* 0x0002a2000c1e1900 */
[----:B------:R-:W-:-:S13]  /*01f0*/  ISETP.GE.U32.AND P0, PT, R6, 0x4, PT ;  /* 0x000000040600780c */ /* 0x000fda0003f06070 */
[----:B0-----:R-:W0:Y:S01]  /*0200*/  @P0 S2R R5, SR_CgaCtaId ;  /* 0x0000000000050919 */ /* 0x001e220000008800 */
[----:B------:R-:W-:-:S04]  /*0210*/  @P0 MOV R0, 0x400 ;  /* 0x0000040000000802 */ /* 0x000fc80000000f00 */
[----:B0-----:R-:W-:Y:S02]  /*0220*/  @P0 LEA R0, R5, R0, 0x18 ;  /* 0x0000000005000211 */ /* 0x001fe400078ec0ff */
[----:B------:R-:W0:Y:S02]  /*0230*/  LDC.64 R4, c[0x0][0x388] ;  /* 0x0000e200ff047b82 */ /* 0x000e240000000a00 */
[----:B0-----:R-:W-:Y:S01]  /*0240*/  IMAD.WIDE R4, R7, 0x4, R4 ;  /* 0x0000000407047825 */ /* 0x001fe200078e0204 */
[----:B--2---:R-:W0:Y:S04]  /*0250*/  @P0 LDS R9, [R0] ;  /* 0x0000000000090984 */ /* 0x004e280000000800 */
[----:B0-----:R1:W-:Y:S02]  /*0260*/  STG.E desc[UR6][R4.64], R9 ;  /* 0x0000000904007986 */ /* 0x0013e4000c101906 */
.L_x_3:
[----:B------:R-:W-:Y:S05]  /*0270*/  BSYNC.RECONVERGENT B0 ;  /* 0x0000000000007941 */ /* 0x000fea0003800200 */
.L_x_2:
[----:B------:R-:W-:Y:S06]  /*0280*/  BAR.SYNC.DEFER_BLOCKING 0x0 ;  /* 0x0000000000007b1d */ /* 0x000fec0000010000 */
[----:B------:R-:W-:Y:S05]  /*0290*/  EXIT ;  /* 0x000000000000794d */ /* 0x000fea0003800000 */
.L_x_4:
[----:B------:R-:W-:-:S00]  /*02a0*/  BRA `(.L_x_4) ;  /* 0xfffffffc00fc7947 */ /* 0x000fc0000383ffff */
[----:B------:R-:W-:-:S00]  /*02b0*/  NOP ;  /* 0x0000000000007918 */ /* 0x000fc00000000000 */
        /* <DEDUP_REMOVED lines=12> */
.L_x_5:


//--------------------- .nv.shared._Z15rowOffsetKernelPiS_ii --------------------------
	.section	.nv.shared._Z15rowOffsetKernelPiS_ii,"aw",@nobits
	.sectionflags	@""
	.align	16
	.zero		1024


//--------------------- .nv.shared.reserved.0     --------------------------
	.section	.nv.shared.reserved.0,"aw",@nobits
	.weak		__nv_reservedSMEM_offset_0_alias
	.size		__nv_reservedSMEM_offset_0_alias, 0, 64
	.other		__nv_reservedSMEM_offset_0_alias,@"STO_CUDA_RESERVED_SHARED STV_DEFAULT"
__nv_reservedSMEM_offset_0_alias:
	.zero		0
	.zero		64


//--------------------- .nv.constant0._Z15rowOffsetKernelPiS_ii --------------------------
	.section	.nv.constant0._Z15rowOffsetKernelPiS_ii,"a",@progbits
	.sectionflags	@""
	.align	4
.nv.constant0._Z15rowOffsetKernelPiS_ii:
	.zero		920


//--------------------- SYMBOLS --------------------------

	.type		.nv.reservedSmem.offset0,@object
	.size		.nv.reservedSmem.offset0,0x4
	.type		.nv.reservedSmem.cap,@object
	.size		.nv.reservedSmem.cap,0x4
